	.headerflags	@"EF_CUDA_TEXMODE_UNIFIED EF_CUDA_64BIT_ADDRESS EF_CUDA_ACCELERATORS EF_CUDA_SM90 EF_CUDA_VIRTUAL_SM(EF_CUDA_SM90)"
	.elftype	@"ET_EXEC"


//--------------------- .nv.info                  --------------------------
	.section	.nv.info,"",@"SHT_CUDA_INFO"
	.align	4


	//----- nvinfo : EIATTR_REGCOUNT
	.align		4
        /*0000*/ 	.byte	0x04, 0x2f
        /*0002*/ 	.short	(.L_1 - .L_0)
	.align		4
.L_0:
        /*0004*/ 	.word	index@(triton_poi_fused_convolution_max_pool2d_with_indices_relu_22)
        /*0008*/ 	.word	0x00000020


	//----- nvinfo : EIATTR_MIN_STACK_SIZE
	.align		4
.L_1:
        /*000c*/ 	.byte	0x04, 0x12
        /*000e*/ 	.short	(.L_3 - .L_2)
	.align		4
.L_2:
        /*0010*/ 	.word	index@(triton_poi_fused_convolution_max_pool2d_with_indices_relu_22)
        /*0014*/ 	.word	0x00000000


	//----- nvinfo : EIATTR_FRAME_SIZE
	.align		4
.L_3:
        /*0018*/ 	.byte	0x04, 0x11
        /*001a*/ 	.short	(.L_5 - .L_4)
	.align		4
.L_4:
        /*001c*/ 	.word	index@(triton_poi_fused_convolution_max_pool2d_with_indices_relu_22)
        /*0020*/ 	.word	0x00000000


	//----- nvinfo : EIATTR_MIN_STACK_SIZE
	.align		4
.L_5:
        /*0024*/ 	.byte	0x04, 0x12
        /*0026*/ 	.short	(.L_7 - .L_6)
	.align		4
.L_6:
        /*0028*/ 	.word	index@(triton_poi_fused_convolution_max_pool2d_with_indices_relu_22)
        /*002c*/ 	.word	0x00000000
.L_7:


//--------------------- .nv.info.triton_poi_fused_convolution_max_pool2d_with_indices_relu_22 --------------------------
	.section	.nv.info.triton_poi_fused_convolution_max_pool2d_with_indices_relu_22,"",@"SHT_CUDA_INFO"
	.sectionflags	@""
	.align	4


	//----- nvinfo : EIATTR_CUDA_API_VERSION
	.align		4
        /*0000*/ 	.byte	0x04, 0x37
        /*0002*/ 	.short	(.L_9 - .L_8)
.L_8:
        /*0004*/ 	.word	0x0000007c


	//----- nvinfo : EIATTR_KPARAM_INFO
	.align		4
.L_9:
        /*0008*/ 	.byte	0x04, 0x17
        /*000a*/ 	.short	(.L_11 - .L_10)
.L_10:
        /*000c*/ 	.word	0x00000000
        /*0010*/ 	.short	0x0005
        /*0012*/ 	.short	0x0024
        /*0014*/ 	.byte	0x00, 0xf0, 0x11, 0x00


	//----- nvinfo : EIATTR_KPARAM_INFO
	.align		4
.L_11:
        /*0018*/ 	.byte	0x04, 0x17
        /*001a*/ 	.short	(.L_13 - .L_12)
.L_12:
        /*001c*/ 	.word	0x00000000
        /*0020*/ 	.short	0x0004
        /*0022*/ 	.short	0x0020
        /*0024*/ 	.byte	0x00, 0xf0, 0x11, 0x00


	//----- nvinfo : EIATTR_KPARAM_INFO
	.align		4
.L_13:
        /*0028*/ 	.byte	0x04, 0x17
        /*002a*/ 	.short	(.L_15 - .L_14)
.L_14:
        /*002c*/ 	.word	0x00000000
        /*0030*/ 	.short	0x0003
        /*0032*/ 	.short	0x0018
        /*0034*/ 	.byte	0x00, 0xf4, 0x21, 0x00


	//----- nvinfo : EIATTR_KPARAM_INFO
	.align		4
.L_15:
        /*0038*/ 	.byte	0x04, 0x17
        /*003a*/ 	.short	(.L_17 - .L_16)
.L_16:
        /*003c*/ 	.word	0x00000000
        /*0040*/ 	.short	0x0002
        /*0042*/ 	.short	0x0010
        /*0044*/ 	.byte	0x00, 0xf4, 0x21, 0x00


	//----- nvinfo : EIATTR_KPARAM_INFO
	.align		4
.L_17:
        /*0048*/ 	.byte	0x04, 0x17
        /*004a*/ 	.short	(.L_19 - .L_18)
.L_18:
        /*004c*/ 	.word	0x00000000
        /*0050*/ 	.short	0x0001
        /*0052*/ 	.short	0x0008
        /*0054*/ 	.byte	0x00, 0xf4, 0x21, 0x00


	//----- nvinfo : EIATTR_KPARAM_INFO
	.align		4
.L_19:
        /*0058*/ 	.byte	0x04, 0x17
        /*005a*/ 	.short	(.L_21 - .L_20)
.L_20:
        /*005c*/ 	.word	0x00000000
        /*0060*/ 	.short	0x0000
        /*0062*/ 	.short	0x0000
        /*0064*/ 	.byte	0x00, 0xf4, 0x21, 0x00


	//----- nvinfo : EIATTR_SPARSE_MMA_MASK
	.align		4
.L_21:
        /*0068*/ 	.byte	0x03, 0x50
        /*006a*/ 	.short	0x0000


	//----- nvinfo : EIATTR_MAXREG_COUNT
	.align		4
        /*006c*/ 	.byte	0x03, 0x1b
        /*006e*/ 	.short	0x00ff


	//----- nvinfo : EIATTR_EXIT_INSTR_OFFSETS
	.align		4
        /*0070*/ 	.byte	0x04, 0x1c
        /*0072*/ 	.short	(.L_23 - .L_22)


	//   ....[0]....
.L_22:
        /*0074*/ 	.word	0x00000790


	//   ....[1]....
        /*0078*/ 	.word	0x000007b0


	//----- nvinfo : EIATTR_REQNTID
	.align		4
.L_23:
        /*007c*/ 	.byte	0x04, 0x10
        /*007e*/ 	.short	(.L_25 - .L_24)
.L_24:
        /*0080*/ 	.word	0x00000080
        /*0084*/ 	.word	0x00000001
        /*0088*/ 	.word	0x00000001


	//----- nvinfo : EIATTR_CBANK_PARAM_SIZE
	.align		4
.L_25:
        /*008c*/ 	.byte	0x03, 0x19
        /*008e*/ 	.short	0x0028


	//----- nvinfo : EIATTR_PARAM_CBANK
	.align		4
        /*0090*/ 	.byte	0x04, 0x0a
        /*0092*/ 	.short	(.L_27 - .L_26)
	.align		4
.L_26:
        /*0094*/ 	.word	index@(.nv.constant0.triton_poi_fused_convolution_max_pool2d_with_indices_relu_22)
        /*0098*/ 	.short	0x0210
        /*009a*/ 	.short	0x0028


	//----- nvinfo : EIATTR_SW_WAR
	.align		4
.L_27:
        /*009c*/ 	.byte	0x04, 0x36
        /*009e*/ 	.short	(.L_29 - .L_28)
.L_28:
        /*00a0*/ 	.word	0x00000008
.L_29:


//--------------------- .nv.callgraph             --------------------------
	.section	.nv.callgraph,"",@"SHT_CUDA_CALLGRAPH"
	.align	4
	.sectionentsize	8
	.align		4
        /*0000*/ 	.word	0x00000000
	.align		4
        /*0004*/ 	.word	0xffffffff
	.align		4
        /*0008*/ 	.word	0x00000000
	.align		4
        /*000c*/ 	.word	0xfffffffe
	.align		4
        /*0010*/ 	.word	0x00000000
	.align		4
        /*0014*/ 	.word	0xfffffffd
	.align		4
        /*0018*/ 	.word	0x00000000
	.align		4
        /*001c*/ 	.word	0xfffffffc


//--------------------- .text.triton_poi_fused_convolution_max_pool2d_with_indices_relu_22 --------------------------
	.section	.text.triton_poi_fused_convolution_max_pool2d_with_indices_relu_22,"ax",@progbits
	.sectionflags	@"SHF_BARRIERS=1"
	.align	128
        .global         triton_poi_fused_convolution_max_pool2d_with_indices_relu_22
        .type           triton_poi_fused_convolution_max_pool2d_with_indices_relu_22,@function
        .size           triton_poi_fused_convolution_max_pool2d_with_indices_relu_22,(.L_x_1 - triton_poi_fused_convolution_max_pool2d_with_indices_relu_22)
        .other          triton_poi_fused_convolution_max_pool2d_with_indices_relu_22,@"STO_CUDA_ENTRY STV_DEFAULT"
triton_poi_fused_convolution_max_pool2d_with_indices_relu_22:
.text.triton_poi_fused_convolution_max_pool2d_with_indices_relu_22:
[----:B------:R-:W0:Y:S02]  /*0000*/  LDC R1, c[0x0][0x28] ;  /* 0x00000a00ff017b82 */ /* 0x000e240000000800 */
[----:B------:R-:W1:Y:S01]  /*0010*/  S2R R0, SR_CTAID.Y ;  /* 0x0000000000007919 */ /* 0x000e620000002600 */
[----:B------:R-:W2:Y:S01]  /*0020*/  LDC.64 R12, c[0x0][0x218] ;  /* 0x00008600ff0c7b82 */ /* 0x000ea20000000a00 */
[----:B------:R-:W-:Y:S02]  /*0030*/  CS2R R6, SRZ ;  /* 0x0000000000067805 */ /* 0x000fe4000001ff00 */
[----:B------:R-:W-:Y:S01]  /*0040*/  CS2R R8, SRZ ;  /* 0x0000000000087805 */ /* 0x000fe2000001ff00 */
[----:B------:R-:W3:Y:S01]  /*0050*/  S2R R2, SR_TID.X ;  /* 0x0000000000027919 */ /* 0x000ee20000002100 */
[----:B------:R-:W-:Y:S01]  /*0060*/  CS2R R10, SRZ ;  /* 0x00000000000a7805 */ /* 0x000fe2000001ff00 */
[----:B------:R-:W-:Y:S01]  /*0070*/  ULDC.64 UR6, c[0x0][0x208] ;  /* 0x0000820000067ab9 */ /* 0x000fe20000000a00 */
[----:B------:R-:W4:Y:S01]  /*0080*/  S2R R20, SR_CTAID.X ;  /* 0x0000000000147919 */ /* 0x000f220000002500 */
[----:B------:R-:W5:Y:S01]  /*0090*/  LDC.64 R16, c[0x0][0x210] ;  /* 0x00008400ff107b82 */ /* 0x000f620000000a00 */
[----:B-1----:R-:W-:Y:S01]  /*00a0*/  IMAD.SHL.U32 R22, R0, 0x40, RZ ;  /* 0x0000004000167824 */ /* 0x002fe200078e00ff */
[----:B------:R-:W-:Y:S01]  /*00b0*/  SHF.R.S32.HI R3, RZ, 0x19, R0 ;  /* 0x00000019ff037819 */ /* 0x000fe20000011400 */
[----:B---3--:R-:W-:-:S03]  /*00c0*/  IMAD.SHL.U32 R21, R2, 0x4, RZ ;  /* 0x0000000402157824 */ /* 0x008fc600078e00ff */
[----:B------:R-:W-:Y:S02]  /*00d0*/  SGXT R3, R3, 0x1 ;  /* 0x000000010303781a */ /* 0x000fe40000000200 */
[----:B------:R-:W-:Y:S01]  /*00e0*/  SHF.R.U32.HI R23, RZ, 0x4, R2 ;  /* 0x00000004ff177819 */ /* 0x000fe20000011602 */
[----:B----4-:R-:W-:Y:S01]  /*00f0*/  IMAD.SHL.U32 R20, R20, 0x10, RZ ;  /* 0x0000001014147824 */ /* 0x010fe200078e00ff */
[----:B------:R-:W-:Y:S02]  /*0100*/  LOP3.LUT R0, R22, 0x3c, R21, 0xf8, !PT ;  /* 0x0000003c16007812 */ /* 0x000fe400078ef815 */
[----:B------:R-:W-:Y:S02]  /*0110*/  SGXT.U32 R23, R23, 0x3 ;  /* 0x000000031717781a */ /* 0x000fe40000000000 */
[----:B------:R-:W-:-:S04]  /*0120*/  LEA.HI R3, R3, R0, RZ, 0x9 ;  /* 0x0000000003037211 */ /* 0x000fc800078f48ff */
[C---:B------:R-:W-:Y:S01]  /*0130*/  LOP3.LUT R5, R3.reuse, 0xfffffe00, RZ, 0xc0, !PT ;  /* 0xfffffe0003057812 */ /* 0x040fe200078ec0ff */
[----:B------:R-:W-:-:S04]  /*0140*/  IMAD.SHL.U32 R3, R3, 0x10, RZ ;  /* 0x0000001003037824 */ /* 0x000fc800078e00ff */
[----:B------:R-:W-:Y:S01]  /*0150*/  IMAD.IADD R5, R0, 0x1, -R5 ;  /* 0x0000000100057824 */ /* 0x000fe200078e0a05 */
[----:B------:R-:W-:Y:S02]  /*0160*/  LOP3.LUT R4, R3, 0xffffe000, RZ, 0xc0, !PT ;  /* 0xffffe00003047812 */ /* 0x000fe400078ec0ff */
[----:B------:R-:W-:Y:S01]  /*0170*/  LOP3.LUT R3, R20, 0x8, R23, 0xfe, !PT ;  /* 0x0000000814037812 */ /* 0x000fe200078efe17 */
[----:B--2---:R-:W-:Y:S01]  /*0180*/  IMAD.WIDE R12, R5, 0x4, R12 ;  /* 0x00000004050c7825 */ /* 0x004fe200078e020c */
[----:B------:R-:W-:Y:S02]  /*0190*/  LOP3.LUT R0, R20, R23, RZ, 0xfc, !PT ;  /* 0x0000001714007212 */ /* 0x000fe400078efcff */
[----:B------:R-:W-:Y:S01]  /*01a0*/  ISETP.GE.AND P0, PT, R3, 0x10, PT ;  /* 0x000000100300780c */ /* 0x000fe20003f06270 */
[----:B------:R-:W-:Y:S01]  /*01b0*/  IMAD.IADD R4, R5, 0x1, R4 ;  /* 0x0000000105047824 */ /* 0x000fe200078e0204 */
[----:B------:R-:W-:Y:S01]  /*01c0*/  ISETP.GE.AND P1, PT, R0, 0x10, PT ;  /* 0x000000100000780c */ /* 0x000fe20003f26270 */
[----:B------:R-:W2:Y:S02]  /*01d0*/  LDG.E.EL.128 R12, desc[UR6][R12.64] ;  /* 0x000000060c0c7981 */ /* 0x000ea4000c2e1d00 */
[----:B------:R-:W-:-:S02]  /*01e0*/  IMAD R3, R3, 0x200, R4 ;  /* 0x0000020003037824 */ /* 0x000fc400078e0204 */
[----:B------:R-:W-:Y:S01]  /*01f0*/  IMAD R0, R0, 0x200, R4 ;  /* 0x0000020000007824 */ /* 0x000fe200078e0204 */
[----:B------:R-:W-:Y:S01]  /*0200*/  CS2R R4, SRZ ;  /* 0x0000000000047805 */ /* 0x000fe2000001ff00 */
[----:B-----5:R-:W-:-:S04]  /*0210*/  IMAD.WIDE R18, R3, 0x4, R16 ;  /* 0x0000000403127825 */ /* 0x020fc800078e0210 */
[----:B------:R-:W-:Y:S01]  /*0220*/  IMAD.WIDE R16, R0, 0x4, R16 ;  /* 0x0000000400107825 */ /* 0x000fe200078e0210 */
[----:B------:R-:W2:Y:S04]  /*0230*/  @!P0 LDG.E.EL.128 R4, desc[UR6][R18.64] ;  /* 0x0000000612048981 */ /* 0x000ea8000c2e1d00 */
[----:B------:R1:W3:Y:S01]  /*0240*/  @!P1 LDG.E.EL.128 R8, desc[UR6][R16.64] ;  /* 0x0000000610089981 */ /* 0x0002e2000c2e1d00 */
[----:B------:R-:W4:Y:S01]  /*0250*/  S2UR UR5, SR_CgaCtaId ;  /* 0x00000000000579c3 */ /* 0x000f220000008800 */
[----:B------:R-:W-:Y:S01]  /*0260*/  IMAD.SHL.U32 R24, R2, 0x40, RZ ;  /* 0x0000004002187824 */ /* 0x000fe200078e00ff */
[----:B------:R-:W-:-:S04]  /*0270*/  UMOV UR4, 0x400 ;  /* 0x0000040000047882 */ /* 0x000fc80000000000 */
[----:B------:R-:W-:-:S04]  /*0280*/  LOP3.LUT R24, R24, 0x3c0, RZ, 0xc0, !PT ;  /* 0x000003c018187812 */ /* 0x000fc800078ec0ff */
[C---:B------:R-:W-:Y:S02]  /*0290*/  LOP3.LUT R25, R24.reuse, 0x10, RZ, 0xfc, !PT ;  /* 0x0000001018197812 */ /* 0x040fe400078efcff */
[C---:B------:R-:W-:Y:S02]  /*02a0*/  LOP3.LUT R23, R24.reuse, R23, RZ, 0xfc, !PT ;  /* 0x0000001718177212 */ /* 0x040fe400078efcff */
[----:B-1----:R-:W-:Y:S01]  /*02b0*/  LOP3.LUT R16, R24, 0x20, RZ, 0xfc, !PT ;  /* 0x0000002018107812 */ /* 0x002fe200078efcff */
[----:B----4-:R-:W-:-:S06]  /*02c0*/  UPRMT UR4, UR5, 0x654, UR4 ;  /* 0x0000065405047896 */ /* 0x010fcc0008000004 */
[C---:B------:R-:W-:Y:S02]  /*02d0*/  LEA.HI R18, R24.reuse, UR4, RZ, 0x1e ;  /* 0x0000000418127c11 */ /* 0x040fe4000f8ff0ff */
[----:B------:R-:W-:Y:S02]  /*02e0*/  LOP3.LUT R24, R24, 0x30, RZ, 0xfc, !PT ;  /* 0x0000003018187812 */ /* 0x000fe400078efcff */
[----:B------:R-:W-:Y:S02]  /*02f0*/  LEA.HI R28, R25, UR4, RZ, 0x1e ;  /* 0x00000004191c7c11 */ /* 0x000fe4000f8ff0ff */
[----:B------:R-:W-:Y:S02]  /*0300*/  LEA.HI R16, R16, UR4, RZ, 0x1e ;  /* 0x0000000410107c11 */ /* 0x000fe4000f8ff0ff */
[----:B------:R-:W-:Y:S01]  /*0310*/  LEA.HI R24, R24, UR4, RZ, 0x1e ;  /* 0x0000000418187c11 */ /* 0x000fe2000f8ff0ff */
[C---:B------:R-:W-:Y:S02]  /*0320*/  IMAD R19, R23.reuse, 0x4, R18 ;  /* 0x0000000417137824 */ /* 0x040fe400078e0212 */
[----:B------:R-:W-:-:S02]  /*0330*/  IMAD R28, R23, 0x4, R28 ;  /* 0x00000004171c7824 */ /* 0x000fc400078e021c */
[C---:B------:R-:W-:Y:S02]  /*0340*/  IMAD R25, R23.reuse, 0x4, R16 ;  /* 0x0000000417197824 */ /* 0x040fe400078e0210 */
[----:B------:R-:W-:Y:S02]  /*0350*/  IMAD R26, R23, 0x4, R24 ;  /* 0x00000004171a7824 */ /* 0x000fe400078e0218 */
[----:B------:R-:W-:-:S05]  /*0360*/  IMAD.SHL.U32 R27, R2, 0x4, RZ ;  /* 0x00000004021b7824 */ /* 0x000fca00078e00ff */
[----:B------:R-:W-:-:S04]  /*0370*/  LOP3.LUT R27, R27, 0x1fc, RZ, 0xc0, !PT ;  /* 0x000001fc1b1b7812 */ /* 0x000fc800078ec0ff */
[----:B------:R-:W-:-:S04]  /*0380*/  LOP3.LUT R17, R27, 0x200, RZ, 0xfc, !PT ;  /* 0x000002001b117812 */ /* 0x000fc800078efcff */
[----:B------:R-:W-:Y:S02]  /*0390*/  SHF.R.U32.HI R17, RZ, 0x2, R17 ;  /* 0x00000002ff117819 */ /* 0x000fe40000011611 */
[----:B------:R-:W-:Y:S02]  /*03a0*/  LOP3.LUT R16, R2, 0x7c, RZ, 0xc0, !PT ;  /* 0x0000007c02107812 */ /* 0x000fe400078ec0ff */
[----:B------:R-:W-:-:S03]  /*03b0*/  LOP3.LUT R17, R17, 0xfc, RZ, 0xc0, !PT ;  /* 0x000000fc11117812 */ /* 0x000fc600078ec0ff */
[----:B------:R-:W-:Y:S02]  /*03c0*/  VIADD R16, R16, UR4 ;  /* 0x0000000410107c36 */ /* 0x000fe40008000000 */
[----:B------:R-:W-:Y:S02]  /*03d0*/  VIADD R18, R17, UR4 ;  /* 0x0000000411127c36 */ /* 0x000fe40008000000 */
[C---:B------:R-:W-:Y:S02]  /*03e0*/  IMAD R24, R27.reuse, 0x4, R16 ;  /* 0x000000041b187824 */ /* 0x040fe400078e0210 */
[----:B------:R-:W-:Y:S01]  /*03f0*/  IMAD R23, R27, 0x4, R18 ;  /* 0x000000041b177824 */ /* 0x000fe200078e0212 */
[----:B------:R-:W-:Y:S02]  /*0400*/  LOP3.LUT R20, R20, 0xc, R21, 0xf8, !PT ;  /* 0x0000000c14147812 */ /* 0x000fe400078ef815 */
[C---:B--2---:R-:W-:Y:S01]  /*0410*/  FSETP.GEU.AND P5, PT, R12.reuse, -R4, PT ;  /* 0x800000040c00720b */ /* 0x044fe20003fae000 */
[C---:B------:R-:W-:Y:S01]  /*0420*/  FADD R4, R12.reuse, R4 ;  /* 0x000000040c047221 */ /* 0x040fe20000000000 */
[C---:B---3--:R-:W-:Y:S01]  /*0430*/  FSETP.GEU.AND P6, PT, R12.reuse, -R8, PT ;  /* 0x800000080c00720b */ /* 0x048fe20003fce000 */
[----:B------:R-:W-:Y:S01]  /*0440*/  FADD R8, R12, R8 ;  /* 0x000000080c087221 */ /* 0x000fe20000000000 */
[C---:B------:R-:W-:Y:S01]  /*0450*/  FSETP.GEU.AND P2, PT, R13.reuse, -R5, PT ;  /* 0x800000050d00720b */ /* 0x040fe20003f4e000 */
[C---:B------:R-:W-:Y:S01]  /*0460*/  FADD R5, R13.reuse, R5 ;  /* 0x000000050d057221 */ /* 0x040fe20000000000 */
[C---:B------:R-:W-:Y:S01]  /*0470*/  FSETP.GEU.AND P3, PT, R13.reuse, -R9, PT ;  /* 0x800000090d00720b */ /* 0x040fe20003f6e000 */
[----:B------:R-:W-:Y:S01]  /*0480*/  FADD R9, R13, R9 ;  /* 0x000000090d097221 */ /* 0x000fe20000000000 */
[----:B------:R-:W-:-:S02]  /*0490*/  FSEL R4, R4, RZ, P5 ;  /* 0x000000ff04047208 */ /* 0x000fc40002800000 */
[C---:B------:R-:W-:Y:S01]  /*04a0*/  FSETP.GEU.AND P5, PT, R14.reuse, -R10, PT ;  /* 0x8000000a0e00720b */ /* 0x040fe20003fae000 */
[----:B------:R-:W-:Y:S01]  /*04b0*/  FADD R10, R14, R10 ;  /* 0x0000000a0e0a7221 */ /* 0x000fe20000000000 */
[----:B------:R-:W-:Y:S02]  /*04c0*/  FSEL R8, R8, RZ, P6 ;  /* 0x000000ff08087208 */ /* 0x000fe40003000000 */
[C---:B------:R-:W-:Y:S01]  /*04d0*/  FSETP.GEU.AND P6, PT, R15.reuse, -R11, PT ;  /* 0x8000000b0f00720b */ /* 0x040fe20003fce000 */
[----:B------:R-:W-:Y:S01]  /*04e0*/  FADD R11, R15, R11 ;  /* 0x0000000b0f0b7221 */ /* 0x000fe20000000000 */
[C---:B------:R-:W-:Y:S01]  /*04f0*/  FSETP.GEU.AND P4, PT, R14.reuse, -R6, PT ;  /* 0x800000060e00720b */ /* 0x040fe20003f8e000 */
[----:B------:R-:W-:Y:S01]  /*0500*/  FADD R6, R14, R6 ;  /* 0x000000060e067221 */ /* 0x000fe20000000000 */
[----:B------:R-:W-:Y:S02]  /*0510*/  FSEL R5, R5, RZ, P2 ;  /* 0x000000ff05057208 */ /* 0x000fe40001000000 */
[C---:B------:R-:W-:Y:S01]  /*0520*/  FSETP.GEU.AND P2, PT, R15.reuse, -R7, PT ;  /* 0x800000070f00720b */ /* 0x040fe20003f4e000 */
[----:B------:R-:W-:Y:S01]  /*0530*/  FADD R7, R15, R7 ;  /* 0x000000070f077221 */ /* 0x000fe20000000000 */
[----:B------:R-:W-:-:S02]  /*0540*/  FSEL R9, R9, RZ, P3 ;  /* 0x000000ff09097208 */ /* 0x000fc40001800000 */
[----:B------:R-:W-:Y:S02]  /*0550*/  FSEL R10, R10, RZ, P5 ;  /* 0x000000ff0a0a7208 */ /* 0x000fe40002800000 */
[----:B------:R-:W-:Y:S01]  /*0560*/  FSEL R11, R11, RZ, P6 ;  /* 0x000000ff0b0b7208 */ /* 0x000fe20003000000 */
[----:B------:R-:W-:Y:S01]  /*0570*/  STS [R19], R8 ;  /* 0x0000000813007388 */ /* 0x000fe20000000800 */
[----:B------:R-:W-:Y:S02]  /*0580*/  FSEL R6, R6, RZ, P4 ;  /* 0x000000ff06067208 */ /* 0x000fe40002000000 */
[----:B------:R-:W-:Y:S01]  /*0590*/  FSEL R7, R7, RZ, P2 ;  /* 0x000000ff07077208 */ /* 0x000fe20001000000 */
[----:B------:R-:W-:Y:S04]  /*05a0*/  STS [R28+0x40], R9 ;  /* 0x000040091c007388 */ /* 0x000fe80000000800 */
[----:B------:R-:W-:Y:S04]  /*05b0*/  STS [R25+0x80], R10 ;  /* 0x0000800a19007388 */ /* 0x000fe80000000800 */
[----:B------:R-:W-:Y:S04]  /*05c0*/  STS [R26+0xc0], R11 ;  /* 0x0000c00b1a007388 */ /* 0x000fe80000000800 */
[----:B------:R-:W-:Y:S04]  /*05d0*/  STS [R19+0x20], R4 ;  /* 0x0000200413007388 */ /* 0x000fe80000000800 */
[----:B------:R1:W-:Y:S04]  /*05e0*/  STS [R28+0x60], R5 ;  /* 0x000060051c007388 */ /* 0x0003e80000000800 */
[----:B------:R2:W-:Y:S04]  /*05f0*/  STS [R25+0xa0], R6 ;  /* 0x0000a00619007388 */ /* 0x0005e80000000800 */
[----:B------:R3:W-:Y:S01]  /*0600*/  STS [R26+0xe0], R7 ;  /* 0x0000e0071a007388 */ /* 0x0007e20000000800 */
[----:B-1----:R-:W1:Y:S08]  /*0610*/  LDC.64 R28, c[0x0][0x220] ;  /* 0x00008800ff1c7b82 */ /* 0x002e700000000a00 */
[----:B------:R-:W-:Y:S01]  /*0620*/  BAR.SYNC.DEFER_BLOCKING 0x0 ;  /* 0x0000000000007b1d */ /* 0x000fe20000010000 */
[----:B--2---:R-:W-:-:S07]  /*0630*/  SHF.R.U32.HI R25, RZ, 0x2, R2 ;  /* 0x00000002ff197819 */ /* 0x004fce0000011602 */
[----:B---3--:R-:W2:Y:S01]  /*0640*/  LDC.64 R26, c[0x0][0x228] ;  /* 0x00008a00ff1a7b82 */ /* 0x008ea20000000a00 */
[----:B------:R-:W-:Y:S04]  /*0650*/  LDS R12, [R24] ;  /* 0x00000000180c7984 */ /* 0x000fe80000000800 */
[----:B------:R-:W-:Y:S04]  /*0660*/  LDS R13, [R24+0x4] ;  /* 0x00000400180d7984 */ /* 0x000fe80000000800 */
[----:B------:R-:W-:Y:S04]  /*0670*/  LDS R14, [R24+0x8] ;  /* 0x00000800180e7984 */ /* 0x000fe80000000800 */
[----:B------:R-:W3:Y:S04]  /*0680*/  LDS R15, [R24+0xc] ;  /* 0x00000c00180f7984 */ /* 0x000ee80000000800 */
[----:B------:R-:W-:Y:S04]  /*0690*/  LDS R16, [R23+0x800] ;  /* 0x0008000017107984 */ /* 0x000fe80000000800 */
[----:B------:R-:W-:Y:S04]  /*06a0*/  LDS R17, [R23+0x804] ;  /* 0x0008040017117984 */ /* 0x000fe80000000800 */
[----:B------:R-:W-:Y:S04]  /*06b0*/  LDS R18, [R23+0x808] ;  /* 0x0008080017127984 */ /* 0x000fe80000000800 */
[----:B------:R2:W4:Y:S01]  /*06c0*/  LDS R19, [R23+0x80c] ;  /* 0x00080c0017137984 */ /* 0x0005220000000800 */
[----:B------:R-:W-:-:S04]  /*06d0*/  SGXT.U32 R25, R25, 0x5 ;  /* 0x000000051919781a */ /* 0x000fc80000000000 */
[----:B------:R-:W-:Y:S02]  /*06e0*/  LOP3.LUT R25, R22, R25, RZ, 0xfc, !PT ;  /* 0x0000001916197212 */ /* 0x000fe400078efcff */
[----:B------:R-:W-:-:S03]  /*06f0*/  ISETP.GE.AND P2, PT, R20, 0x10, PT ;  /* 0x000000101400780c */ /* 0x000fc60003f46270 */
[----:B------:R-:W-:-:S04]  /*0700*/  IMAD R25, R25, 0x10, R20 ;  /* 0x0000001019197824 */ /* 0x000fc800078e0214 */
[C---:B------:R-:W-:Y:S02]  /*0710*/  VIADD R2, R25.reuse, 0x200 ;  /* 0x0000020019027836 */ /* 0x040fe40000000000 */
[----:B-1----:R-:W-:-:S04]  /*0720*/  IMAD.WIDE R20, R25, 0x4, R28 ;  /* 0x0000000419147825 */ /* 0x002fc800078e021c */
[----:B------:R-:W-:-:S04]  /*0730*/  IMAD.WIDE R28, R2, 0x4, R28 ;  /* 0x00000004021c7825 */ /* 0x000fc800078e021c */
[--C-:B--2---:R-:W-:Y:S01]  /*0740*/  IMAD.WIDE R22, R0, 0x4, R26.reuse ;  /* 0x0000000400167825 */ /* 0x104fe200078e021a */
[----:B---3--:R1:W-:Y:S03]  /*0750*/  @!P2 STG.E.128 desc[UR6][R20.64], R12 ;  /* 0x0000000c1400a986 */ /* 0x0083e6000c101d06 */
[----:B------:R-:W-:Y:S01]  /*0760*/  IMAD.WIDE R26, R3, 0x4, R26 ;  /* 0x00000004031a7825 */ /* 0x000fe200078e021a */
[----:B----4-:R1:W-:Y:S04]  /*0770*/  @!P2 STG.E.128 desc[UR6][R28.64], R16 ;  /* 0x000000101c00a986 */ /* 0x0103e8000c101d06 */
[----:B------:R1:W-:Y:S01]  /*0780*/  @!P1 STG.E.128 desc[UR6][R22.64], R8 ;  /* 0x0000000816009986 */ /* 0x0003e2000c101d06 */
[----:B------:R-:W-:Y:S05]  /*0790*/  @P0 EXIT ;  /* 0x000000000000094d */ /* 0x000fea0003800000 */
[----:B------:R-:W-:Y:S01]  /*07a0*/  STG.E.128 desc[UR6][R26.64], R4 ;  /* 0x000000041a007986 */ /* 0x000fe2000c101d06 */
[----:B------:R-:W-:Y:S05]  /*07b0*/  EXIT ;  /* 0x000000000000794d */ /* 0x000fea0003800000 */
.L_x_0:
[----:B------:R-:W-:-:S00]  /*07c0*/  BRA `(.L_x_0) ;  /* 0xfffffffc00fc7947 */ /* 0x000fc0000383ffff */
[----:B------:R-:W-:-:S00]  /*07d0*/  NOP ;  /* 0x0000000000007918 */ /* 0x000fc00000000000 */
        /* <DEDUP_REMOVED lines=10> */
.L_x_1:


//--------------------- .nv.shared.triton_poi_fused_convolution_max_pool2d_with_indices_relu_22 --------------------------
	.section	.nv.shared.triton_poi_fused_convolution_max_pool2d_with_indices_relu_22,"aw",@nobits
	.sectionflags	@""
	.align	16
	.zero		1024


//--------------------- .nv.constant0.triton_poi_fused_convolution_max_pool2d_with_indices_relu_22 --------------------------
	.section	.nv.constant0.triton_poi_fused_convolution_max_pool2d_with_indices_relu_22,"a",@progbits
	.sectionflags	@""
	.align	4
.nv.constant0.triton_poi_fused_convolution_max_pool2d_with_indices_relu_22:
	.zero		568
